//
// Generated by NVIDIA NVVM Compiler
//
// Compiler Build ID: CL-36424714
// Cuda compilation tools, release 13.0, V13.0.88
// Based on NVVM 20.0.0
//

.version 9.0
.target sm_100
.address_size 64

	// .globl	_Z13transformRowsPiii

.visible .entry _Z13transformRowsPiii(
	.param .u64 .ptr .align 1 _Z13transformRowsPiii_param_0,
	.param .u32 _Z13transformRowsPiii_param_1,
	.param .u32 _Z13transformRowsPiii_param_2
)
{
	.reg .pred 	%p<10>;
	.reg .b32 	%r<36>;
	.reg .b64 	%rd<5>;

	ld.param.u64 	%rd3, [_Z13transformRowsPiii_param_0];
	ld.param.u32 	%r19, [_Z13transformRowsPiii_param_1];
	ld.param.u32 	%r18, [_Z13transformRowsPiii_param_2];
	mov.u32 	%r1, %ctaid.x;
	setp.ge.s32 	%p1, %r1, %r19;
	setp.lt.s32 	%p2, %r18, 1;
	or.pred  	%p3, %p1, %p2;
	@%p3 bra 	$L__BB0_9;
	mul.lo.s32 	%r2, %r18, %r1;
	add.s32 	%r21, %r1, 1;
	and.b32  	%r3, %r21, 3;
	and.b32  	%r22, %r21, 2147483644;
	neg.s32 	%r4, %r22;
	cvta.to.global.u64 	%rd1, %rd3;
	mov.b32 	%r30, 0;
$L__BB0_2:
	setp.lt.u32 	%p4, %r1, 3;
	add.s32 	%r25, %r30, %r2;
	mul.wide.u32 	%rd4, %r25, 4;
	add.s64 	%rd2, %rd1, %rd4;
	ld.global.u32 	%r6, [%rd2];
	mov.b32 	%r33, 1;
	@%p4 bra 	$L__BB0_5;
	mul.lo.s32 	%r27, %r6, %r6;
	mul.lo.s32 	%r7, %r27, %r27;
	mov.b32 	%r33, 1;
	mov.u32 	%r31, %r4;
$L__BB0_4:
	mul.lo.s32 	%r33, %r33, %r7;
	add.s32 	%r31, %r31, 4;
	setp.ne.s32 	%p5, %r31, 0;
	@%p5 bra 	$L__BB0_4;
$L__BB0_5:
	setp.eq.s32 	%p6, %r3, 0;
	@%p6 bra 	$L__BB0_8;
	setp.eq.s32 	%p7, %r3, 1;
	mul.lo.s32 	%r33, %r33, %r6;
	@%p7 bra 	$L__BB0_8;
	setp.eq.s32 	%p8, %r3, 2;
	mul.lo.s32 	%r28, %r33, %r6;
	selp.b32 	%r29, 1, %r6, %p8;
	mul.lo.s32 	%r33, %r28, %r29;
$L__BB0_8:
	st.global.u32 	[%rd2], %r33;
	add.s32 	%r30, %r30, 1;
	setp.ne.s32 	%p9, %r30, %r18;
	@%p9 bra 	$L__BB0_2;
$L__BB0_9:
	ret;

}


// ===== COMPILED SASS (sm_100) =====

	.target	sm_100

	.elftype	@"ET_EXEC"


//--------------------- .note.nv.tkinfo           --------------------------
	.section	.note.nv.tkinfo,"",@"SHT_NOTE"
	.sectionflags	@"SHF_NOTE_NV_TKINFO"
	.tkinfo
        /*0018*/ 	.word	0x00000002
        /*0030*/ 	.string	""
        /*0030*/ 	.string	"ptxas"
        /*0030*/ 	.string	"Cuda compilation tools, release 13.0, V13.0.88"
        /*0030*/ 	.string	"Build cuda_13.0.r13.0/compiler.36424714_0"
        /*0030*/ 	.string	"-arch sm_100 -m 64 "



//--------------------- .note.nv.cuinfo           --------------------------
	.section	.note.nv.cuinfo,"",@"SHT_NOTE"
	.sectionflags	@"SHF_NOTE_NV_CUINFO"
        /*0018*/ 	.short	0x0002
        /*001a*/ 	.short	0x0064
        /*001c*/ 	.short	0x0082
	.zero		2


//--------------------- .nv.info                  --------------------------
	.section	.nv.info,"",@"SHT_CUDA_INFO"
	.align	4


	//----- nvinfo : EIATTR_REGCOUNT
	.align		4
        /*0000*/ 	.byte	0x04, 0x2f
        /*0002*/ 	.short	(.L_1 - .L_0)
	.align		4
.L_0:
        /*0004*/ 	.word	index@(_Z13transformRowsPiii)
        /*0008*/ 	.word	0x0000000f


	//----- nvinfo : EIATTR_FRAME_SIZE
	.align		4
.L_1:
        /*000c*/ 	.byte	0x04, 0x11
        /*000e*/ 	.short	(.L_3 - .L_2)
	.align		4
.L_2:
        /*0010*/ 	.word	index@(_Z13transformRowsPiii)
        /*0014*/ 	.word	0x00000000


	//----- nvinfo : EIATTR_MIN_STACK_SIZE
	.align		4
.L_3:
        /*0018*/ 	.byte	0x04, 0x12
        /*001a*/ 	.short	(.L_5 - .L_4)
	.align		4
.L_4:
        /*001c*/ 	.word	index@(_Z13transformRowsPiii)
        /*0020*/ 	.word	0x00000000
.L_5:


//--------------------- .nv.compat                --------------------------
	.section	.nv.compat,"",@"SHT_CUDA_COMPAT_INFO"
	.align	4
        /*0000*/ 	.byte	0x02, 0x09, 0x00, 0x00, 0x02, 0x02, 0x01, 0x00, 0x02, 0x05, 0x05, 0x00, 0x03, 0x07, 0x01, 0x01
        /*0010*/ 	.byte	0x02, 0x03, 0x00, 0x00, 0x02, 0x06, 0x01, 0x00, 0x04, 0x0b, 0x08, 0x00, 0x09, 0x00, 0x00, 0x00
        /*0020*/ 	.byte	0x00, 0x00, 0x00, 0x00


//--------------------- .nv.info._Z13transformRowsPiii --------------------------
	.section	.nv.info._Z13transformRowsPiii,"",@"SHT_CUDA_INFO"
	.sectionflags	@""
	.align	4


	//----- nvinfo : EIATTR_CUDA_API_VERSION
	.align		4
        /*0000*/ 	.byte	0x04, 0x37
        /*0002*/ 	.short	(.L_7 - .L_6)
.L_6:
        /*0004*/ 	.word	0x00000082


	//----- nvinfo : EIATTR_KPARAM_INFO
	.align		4
.L_7:
        /*0008*/ 	.byte	0x04, 0x17
        /*000a*/ 	.short	(.L_9 - .L_8)
.L_8:
        /*000c*/ 	.word	0x00000000
        /*0010*/ 	.short	0x0002
        /*0012*/ 	.short	0x000c
        /*0014*/ 	.byte	0x00, 0xf0, 0x11, 0x00


	//----- nvinfo : EIATTR_KPARAM_INFO
	.align		4
.L_9:
        /*0018*/ 	.byte	0x04, 0x17
        /*001a*/ 	.short	(.L_11 - .L_10)
.L_10:
        /*001c*/ 	.word	0x00000000
        /*0020*/ 	.short	0x0001
        /*0022*/ 	.short	0x0008
        /*0024*/ 	.byte	0x00, 0xf0, 0x11, 0x00


	//----- nvinfo : EIATTR_KPARAM_INFO
	.align		4
.L_11:
        /*0028*/ 	.byte	0x04, 0x17
        /*002a*/ 	.short	(.L_13 - .L_12)
.L_12:
        /*002c*/ 	.word	0x00000000
        /*0030*/ 	.short	0x0000
        /*0032*/ 	.short	0x0000
        /*0034*/ 	.byte	0x00, 0xf5, 0x21, 0x00


	//----- nvinfo : EIATTR_SPARSE_MMA_MASK
	.align		4
.L_13:
        /*0038*/ 	.byte	0x03, 0x50
        /*003a*/ 	.short	0x0000


	//----- nvinfo : EIATTR_MAXREG_COUNT
	.align		4
        /*003c*/ 	.byte	0x03, 0x1b
        /*003e*/ 	.short	0x00ff


	//----- nvinfo : EIATTR_MERCURY_ISA_VERSION
	.align		4
        /*0040*/ 	.byte	0x03, 0x5f
        /*0042*/ 	.short	0x0101


	//----- nvinfo : EIATTR_VRC_CTA_INIT_COUNT
	.align		4
        /*0044*/ 	.byte	0x02, 0x4a
	.zero		1
	.zero		1


	//----- nvinfo : EIATTR_EXIT_INSTR_OFFSETS
	.align		4
        /*0048*/ 	.byte	0x04, 0x1c
        /*004a*/ 	.short	(.L_15 - .L_14)


	//   ....[0]....
.L_14:
        /*004c*/ 	.word	0x00000050


	//   ....[1]....
        /*0050*/ 	.word	0x000003e0


	//----- nvinfo : EIATTR_CBANK_PARAM_SIZE
	.align		4
.L_15:
        /*0054*/ 	.byte	0x03, 0x19
        /*0056*/ 	.short	0x0010


	//----- nvinfo : EIATTR_PARAM_CBANK
	.align		4
        /*0058*/ 	.byte	0x04, 0x0a
        /*005a*/ 	.short	(.L_17 - .L_16)
	.align		4
.L_16:
        /*005c*/ 	.word	index@(.nv.constant0._Z13transformRowsPiii)
        /*0060*/ 	.short	0x0380
        /*0062*/ 	.short	0x0010


	//----- nvinfo : EIATTR_SW_WAR
	.align		4
.L_17:
        /*0064*/ 	.byte	0x04, 0x36
        /*0066*/ 	.short	(.L_19 - .L_18)
.L_18:
        /*0068*/ 	.word	0x00000008
.L_19:


//--------------------- .nv.callgraph             --------------------------
	.section	.nv.callgraph,"",@"SHT_CUDA_CALLGRAPH"
	.align	4
	.sectionentsize	8
	.align		4
        /*0000*/ 	.word	0x00000000
	.align		4
        /*0004*/ 	.word	0xffffffff
	.align		4
        /*0008*/ 	.word	0x00000000
	.align		4
        /*000c*/ 	.word	0xfffffffe
	.align		4
        /*0010*/ 	.word	0x00000000
	.align		4
        /*0014*/ 	.word	0xfffffffd
	.align		4
        /*0018*/ 	.word	0x00000000
	.align		4
        /*001c*/ 	.word	0xfffffffc


//--------------------- .text._Z13transformRowsPiii --------------------------
	.section	.text._Z13transformRowsPiii,"ax",@progbits
	.align	128
        .global         _Z13transformRowsPiii
        .type           _Z13transformRowsPiii,@function
        .size           _Z13transformRowsPiii,(.L_x_7 - _Z13transformRowsPiii)
        .other          _Z13transformRowsPiii,@"STO_CUDA_ENTRY STV_DEFAULT"
_Z13transformRowsPiii:
.text._Z13transformRowsPiii:
[----:B------:R-:W-:Y:S01]  /*0000*/  LDC R1, c[0x0][0x37c] ;  /* 0x0000df00ff017b82 */ /* 0x000fe20000000800 */
[----:B------:R-:W0:Y:S07]  /*0010*/  S2R R7, SR_CTAID.X ;  /* 0x0000000000077919 */ /* 0x000e2e0000002500 */
[----:B------:R-:W1:Y:S02]  /*0020*/  LDC.64 R2, c[0x0][0x388] ;  /* 0x0000e200ff027b82 */ /* 0x000e640000000a00 */
[----:B-1----:R-:W-:-:S04]  /*0030*/  ISETP.GE.AND P0, PT, R3, 0x1, PT ;  /* 0x000000010300780c */ /* 0x002fc80003f06270 */
[----:B0-----:R-:W-:-:S13]  /*0040*/  ISETP.GE.OR P0, PT, R7, R2, !P0 ;  /* 0x000000020700720c */ /* 0x001fda0004706670 */
[----:B------:R-:W-:Y:S05]  /*0050*/  @P0 EXIT ;  /* 0x000000000000094d */ /* 0x000fea0003800000 */
[----:B------:R-:W-:Y:S01]  /*0060*/  VIADD R0, R7, 0x1 ;  /* 0x0000000107007836 */ /* 0x000fe20000000000 */
[----:B------:R-:W0:Y:S04]  /*0070*/  LDCU.64 UR6, c[0x0][0x358] ;  /* 0x00006b00ff0677ac */ /* 0x000e280008000a00 */
[C---:B------:R-:W-:Y:S01]  /*0080*/  LOP3.LUT R11, R0.reuse, 0x7ffffffc, RZ, 0xc0, !PT ;  /* 0x7ffffffc000b7812 */ /* 0x040fe200078ec0ff */
[----:B------:R-:W-:Y:S01]  /*0090*/  UMOV UR4, URZ ;  /* 0x000000ff00047c82 */ /* 0x000fe20008000000 */
[----:B------:R-:W-:-:S03]  /*00a0*/  LOP3.LUT R0, R0, 0x3, RZ, 0xc0, !PT ;  /* 0x0000000300007812 */ /* 0x000fc600078ec0ff */
[----:B------:R-:W-:-:S07]  /*00b0*/  IMAD.MOV R8, RZ, RZ, -R11 ;  /* 0x000000ffff087224 */ /* 0x000fce00078e0a0b */
.L_x_5:
[----:B-1----:R-:W1:Y:S08]  /*00c0*/  LDC R4, c[0x0][0x38c] ;  /* 0x0000e300ff047b82 */ /* 0x002e700000000800 */
[----:B0-----:R-:W2:Y:S01]  /*00d0*/  LDC.64 R2, c[0x0][0x380] ;  /* 0x0000e000ff027b82 */ /* 0x001ea20000000a00 */
[C---:B------:R-:W-:Y:S01]  /*00e0*/  ISETP.GE.U32.AND P0, PT, R7.reuse, 0x3, PT ;  /* 0x000000030700780c */ /* 0x040fe20003f06070 */
[----:B-1----:R-:W-:Y:S01]  /*00f0*/  IMAD R5, R7, R4, UR4 ;  /* 0x0000000407057e24 */ /* 0x002fe2000f8e0204 */
[----:B------:R-:W-:-:S03]  /*0100*/  UIADD3 UR4, UPT, UPT, UR4, 0x1, URZ ;  /* 0x0000000104047890 */ /* 0x000fc6000fffe0ff */
[----:B--2---:R-:W-:-:S03]  /*0110*/  IMAD.WIDE.U32 R2, R5, 0x4, R2 ;  /* 0x0000000405027825 */ /* 0x004fc600078e0002 */
[----:B------:R-:W-:Y:S01]  /*0120*/  ISETP.NE.AND P1, PT, R4, UR4, PT ;  /* 0x0000000404007c0c */ /* 0x000fe2000bf25270 */
[----:B------:R-:W-:Y:S01]  /*0130*/  HFMA2 R5, -RZ, RZ, 0, 5.9604644775390625e-08 ;  /* 0x00000001ff057431 */ /* 0x000fe200000001ff */
[----:B0----5:R0:W5:Y:S03]  /*0140*/  LDG.E R10, desc[UR6][R2.64] ;  /* 0x00000006020a7981 */ /* 0x021166000c1e1900 */
[----:B------:R-:W-:Y:S08]  /*0150*/  @!P0 BRA `(.L_x_0) ;  /* 0x0000000000788947 */ /* 0x000ff00003800000 */
[----:B------:R-:W-:Y:S01]  /*0160*/  IMAD.MOV R4, RZ, RZ, -R11 ;  /* 0x000000ffff047224 */ /* 0x000fe200078e0a0b */
[----:B------:R-:W-:Y:S01]  /*0170*/  MOV R6, R8 ;  /* 0x0000000800067202 */ /* 0x000fe20000000f00 */
[----:B------:R-:W-:-:S03]  /*0180*/  IMAD.MOV.U32 R5, RZ, RZ, 0x1 ;  /* 0x00000001ff057424 */ /* 0x000fc600078e00ff */
[----:B------:R-:W-:Y:S01]  /*0190*/  ISETP.GE.AND P0, PT, R4, RZ, PT ;  /* 0x000000ff0400720c */ /* 0x000fe20003f06270 */
[----:B-----5:R-:W-:-:S04]  /*01a0*/  IMAD R4, R10, R10, RZ ;  /* 0x0000000a0a047224 */ /* 0x020fc800078e02ff */
[----:B------:R-:W-:-:S08]  /*01b0*/  IMAD R12, R4, R4, RZ ;  /* 0x00000004040c7224 */ /* 0x000fd000078e02ff */
[----:B------:R-:W-:Y:S05]  /*01c0*/  @P0 BRA `(.L_x_1) ;  /* 0x00000000004c0947 */ /* 0x000fea0003800000 */
[----:B------:R-:W-:Y:S01]  /*01d0*/  IMAD.MOV R4, RZ, RZ, -R6 ;  /* 0x000000ffff047224 */ /* 0x000fe200078e0a06 */
[----:B------:R-:W-:-:S04]  /*01e0*/  PLOP3.LUT P0, PT, PT, PT, PT, 0x80, 0x8 ;  /* 0x000000000008781c */ /* 0x000fc80003f0f070 */
[----:B------:R-:W-:-:S13]  /*01f0*/  ISETP.GT.AND P2, PT, R4, 0xc, PT ;  /* 0x0000000c0400780c */ /* 0x000fda0003f44270 */
[----:B------:R-:W-:Y:S05]  /*0200*/  @!P2 BRA `(.L_x_2) ;  /* 0x00000000001ca947 */ /* 0x000fea0003800000 */
[----:B------:R-:W-:Y:S01]  /*0210*/  PLOP3.LUT P0, PT, PT, PT, PT, 0x8, 0x80 ;  /* 0x000000000080781c */ /* 0x000fe20003f0e170 */
[----:B------:R-:W-:-:S12]  /*0220*/  IMAD R4, R12, R12, RZ ;  /* 0x0000000c0c047224 */ /* 0x000fd800078e02ff */
.L_x_3:
[----:B------:R-:W-:Y:S02]  /*0230*/  VIADD R6, R6, 0x10 ;  /* 0x0000001006067836 */ /* 0x000fe40000000000 */
[----:B------:R-:W-:-:S03]  /*0240*/  IMAD R5, R5, R4, RZ ;  /* 0x0000000405057224 */ /* 0x000fc600078e02ff */
[----:B------:R-:W-:Y:S01]  /*0250*/  ISETP.GE.AND P2, PT, R6, -0xc, PT ;  /* 0xfffffff40600780c */ /* 0x000fe20003f46270 */
[----:B------:R-:W-:-:S12]  /*0260*/  IMAD R5, R5, R4, RZ ;  /* 0x0000000405057224 */ /* 0x000fd800078e02ff */
[----:B------:R-:W-:Y:S05]  /*0270*/  @!P2 BRA `(.L_x_3) ;  /* 0xfffffffc00eca947 */ /* 0x000fea000383ffff */
.L_x_2:
[----:B------:R-:W-:-:S04]  /*0280*/  IADD3 R4, PT, PT, -R6, RZ, RZ ;  /* 0x000000ff06047210 */ /* 0x000fc80007ffe1ff */
[----:B------:R-:W-:-:S13]  /*0290*/  ISETP.GT.AND P2, PT, R4, 0x4, PT ;  /* 0x000000040400780c */ /* 0x000fda0003f44270 */
[----:B------:R-:W-:Y:S01]  /*02a0*/  @P2 VIADD R6, R6, 0x8 ;  /* 0x0000000806062836 */ /* 0x000fe20000000000 */
[----:B------:R-:W-:Y:S01]  /*02b0*/  @P2 PLOP3.LUT P0, PT, PT, PT, PT, 0x8, 0x80 ;  /* 0x000000000080281c */ /* 0x000fe20003f0e170 */
[----:B------:R-:W-:-:S03]  /*02c0*/  @P2 IMAD R4, R5, R12, RZ ;  /* 0x0000000c05042224 */ /* 0x000fc600078e02ff */
[----:B------:R-:W-:Y:S01]  /*02d0*/  ISETP.NE.OR P0, PT, R6, RZ, P0 ;  /* 0x000000ff0600720c */ /* 0x000fe20000705670 */
[----:B------:R-:W-:-:S12]  /*02e0*/  @P2 IMAD R5, R12, R4, RZ ;  /* 0x000000040c052224 */ /* 0x000fd800078e02ff */
[----:B------:R-:W-:Y:S05]  /*02f0*/  @!P0 BRA `(.L_x_0) ;  /* 0x0000000000108947 */ /* 0x000fea0003800000 */
.L_x_1:
[----:B------:R-:W-:Y:S01]  /*0300*/  IADD3 R6, PT, PT, R6, 0x4, RZ ;  /* 0x0000000406067810 */ /* 0x000fe20007ffe0ff */
[----:B------:R-:W-:-:S03]  /*0310*/  IMAD R5, R12, R5, RZ ;  /* 0x000000050c057224 */ /* 0x000fc600078e02ff */
[----:B------:R-:W-:-:S13]  /*0320*/  ISETP.NE.AND P0, PT, R6, RZ, PT ;  /* 0x000000ff0600720c */ /* 0x000fda0003f05270 */
[----:B------:R-:W-:Y:S05]  /*0330*/  @P0 BRA `(.L_x_1) ;  /* 0xfffffffc00f00947 */ /* 0x000fea000383ffff */
.L_x_0:
[----:B------:R-:W-:-:S13]  /*0340*/  ISETP.NE.AND P0, PT, R0, RZ, PT ;  /* 0x000000ff0000720c */ /* 0x000fda0003f05270 */
[----:B------:R-:W-:Y:S05]  /*0350*/  @!P0 BRA `(.L_x_4) ;  /* 0x0000000000188947 */ /* 0x000fea0003800000 */
[----:B------:R-:W-:Y:S01]  /*0360*/  ISETP.NE.AND P0, PT, R0, 0x1, PT ;  /* 0x000000010000780c */ /* 0x000fe20003f05270 */
[----:B-----5:R-:W-:-:S12]  /*0370*/  IMAD R5, R10, R5, RZ ;  /* 0x000000050a057224 */ /* 0x020fd800078e02ff */
[----:B------:R-:W-:Y:S01]  /*0380*/  @P0 ISETP.NE.AND P2, PT, R0, 0x2, PT ;  /* 0x000000020000080c */ /* 0x000fe20003f45270 */
[----:B------:R-:W-:-:S03]  /*0390*/  @P0 IMAD R9, R10, R5, RZ ;  /* 0x000000050a090224 */ /* 0x000fc600078e02ff */
[----:B------:R-:W-:-:S05]  /*03a0*/  @P0 SEL R4, R10, 0x1, P2 ;  /* 0x000000010a040807 */ /* 0x000fca0001000000 */
[----:B------:R-:W-:-:S07]  /*03b0*/  @P0 IMAD R5, R9, R4, RZ ;  /* 0x0000000409050224 */ /* 0x000fce00078e02ff */
.L_x_4:
[----:B------:R1:W-:Y:S01]  /*03c0*/  STG.E desc[UR6][R2.64], R5 ;  /* 0x0000000502007986 */ /* 0x0003e2000c101906 */
[----:B------:R-:W-:Y:S05]  /*03d0*/  @P1 BRA `(.L_x_5) ;  /* 0xfffffffc00381947 */ /* 0x000fea000383ffff */
[----:B------:R-:W-:Y:S05]  /*03e0*/  EXIT ;  /* 0x000000000000794d */ /* 0x000fea0003800000 */
.L_x_6:
[----:B------:R-:W-:-:S00]  /*03f0*/  BRA `(.L_x_6) ;  /* 0xfffffffc00fc7947 */ /* 0x000fc0000383ffff */
[----:B------:R-:W-:-:S00]  /*0400*/  NOP ;  /* 0x0000000000007918 */ /* 0x000fc00000000000 */
[----:B------:R-:W-:-:S00]  /*0410*/  NOP ;  /* 0x0000000000007918 */ /* 0x000fc00000000000 */
[----:B------:R-:W-:-:S00]  /*0420*/  NOP ;  /* 0x0000000000007918 */ /* 0x000fc00000000000 */
[----:B------:R-:W-:-:S00]  /*0430*/  NOP ;  /* 0x0000000000007918 */ /* 0x000fc00000000000 */
[----:B------:R-:W-:-:S00]  /*0440*/  NOP ;  /* 0x0000000000007918 */ /* 0x000fc00000000000 */
[----:B------:R-:W-:-:S00]  /*0450*/  NOP ;  /* 0x0000000000007918 */ /* 0x000fc00000000000 */
[----:B------:R-:W-:-:S00]  /*0460*/  NOP ;  /* 0x0000000000007918 */ /* 0x000fc00000000000 */
[----:B------:R-:W-:-:S00]  /*0470*/  NOP ;  /* 0x0000000000007918 */ /* 0x000fc00000000000 */
.L_x_7:


//--------------------- .nv.shared.reserved.0     --------------------------
	.section	.nv.shared.reserved.0,"aw",@nobits
	.weak		__nv_reservedSMEM_offset_0_alias
	.size		__nv_reservedSMEM_offset_0_alias, 0, 64
	.other		__nv_reservedSMEM_offset_0_alias,@"STO_CUDA_RESERVED_SHARED STV_DEFAULT"
__nv_reservedSMEM_offset_0_alias:
	.zero		0
	.zero		64


//--------------------- .nv.constant0._Z13transformRowsPiii --------------------------
	.section	.nv.constant0._Z13transformRowsPiii,"a",@progbits
	.sectionflags	@""
	.align	4
.nv.constant0._Z13transformRowsPiii:
	.zero		912


//--------------------- SYMBOLS --------------------------

	.type		.nv.reservedSmem.offset0,@object
	.size		.nv.reservedSmem.offset0,0x4
